	.headerflags	@"EF_CUDA_TEXMODE_UNIFIED EF_CUDA_64BIT_ADDRESS EF_CUDA_ACCELERATORS EF_CUDA_SM90 EF_CUDA_VIRTUAL_SM(EF_CUDA_SM90)"
	.elftype	@"ET_EXEC"


//--------------------- .nv.info                  --------------------------
	.section	.nv.info,"",@"SHT_CUDA_INFO"
	.align	4


	//----- nvinfo : EIATTR_REGCOUNT
	.align		4
        /*0000*/ 	.byte	0x04, 0x2f
        /*0002*/ 	.short	(.L_2 - .L_1)
	.align		4
.L_1:
        /*0004*/ 	.word	index@(triton_poi_fused_native_group_norm_relu_9)
        /*0008*/ 	.word	0x00000024


	//----- nvinfo : EIATTR_MIN_STACK_SIZE
	.align		4
.L_2:
        /*000c*/ 	.byte	0x04, 0x12
        /*000e*/ 	.short	(.L_4 - .L_3)
	.align		4
.L_3:
        /*0010*/ 	.word	index@(triton_poi_fused_native_group_norm_relu_9)
        /*0014*/ 	.word	0x00000000


	//----- nvinfo : EIATTR_FRAME_SIZE
	.align		4
.L_4:
        /*0018*/ 	.byte	0x04, 0x11
        /*001a*/ 	.short	(.L_6 - .L_5)
	.align		4
.L_5:
        /*001c*/ 	.word	index@(triton_poi_fused_native_group_norm_relu_9)
        /*0020*/ 	.word	0x00000000


	//----- nvinfo : EIATTR_MIN_STACK_SIZE
	.align		4
.L_6:
        /*0024*/ 	.byte	0x04, 0x12
        /*0026*/ 	.short	(.L_8 - .L_7)
	.align		4
.L_7:
        /*0028*/ 	.word	index@(triton_poi_fused_native_group_norm_relu_9)
        /*002c*/ 	.word	0x00000000
.L_8:


//--------------------- .nv.info.triton_poi_fused_native_group_norm_relu_9 --------------------------
	.section	.nv.info.triton_poi_fused_native_group_norm_relu_9,"",@"SHT_CUDA_INFO"
	.sectionflags	@""
	.align	4


	//----- nvinfo : EIATTR_CUDA_API_VERSION
	.align		4
        /*0000*/ 	.byte	0x04, 0x37
        /*0002*/ 	.short	(.L_10 - .L_9)
.L_9:
        /*0004*/ 	.word	0x0000007c


	//----- nvinfo : EIATTR_KPARAM_INFO
	.align		4
.L_10:
        /*0008*/ 	.byte	0x04, 0x17
        /*000a*/ 	.short	(.L_12 - .L_11)
.L_11:
        /*000c*/ 	.word	0x00000000
        /*0010*/ 	.short	0x0006
        /*0012*/ 	.short	0x0030
        /*0014*/ 	.byte	0x00, 0xf0, 0x11, 0x00


	//----- nvinfo : EIATTR_KPARAM_INFO
	.align		4
.L_12:
        /*0018*/ 	.byte	0x04, 0x17
        /*001a*/ 	.short	(.L_14 - .L_13)
.L_13:
        /*001c*/ 	.word	0x00000000
        /*0020*/ 	.short	0x0005
        /*0022*/ 	.short	0x0028
        /*0024*/ 	.byte	0x00, 0xf4, 0x21, 0x00


	//----- nvinfo : EIATTR_KPARAM_INFO
	.align		4
.L_14:
        /*0028*/ 	.byte	0x04, 0x17
        /*002a*/ 	.short	(.L_16 - .L_15)
.L_15:
        /*002c*/ 	.word	0x00000000
        /*0030*/ 	.short	0x0004
        /*0032*/ 	.short	0x0020
        /*0034*/ 	.byte	0x00, 0xf4, 0x21, 0x00


	//----- nvinfo : EIATTR_KPARAM_INFO
	.align		4
.L_16:
        /*0038*/ 	.byte	0x04, 0x17
        /*003a*/ 	.short	(.L_18 - .L_17)
.L_17:
        /*003c*/ 	.word	0x00000000
        /*0040*/ 	.short	0x0003
        /*0042*/ 	.short	0x0018
        /*0044*/ 	.byte	0x00, 0xf4, 0x21, 0x00


	//----- nvinfo : EIATTR_KPARAM_INFO
	.align		4
.L_18:
        /*0048*/ 	.byte	0x04, 0x17
        /*004a*/ 	.short	(.L_20 - .L_19)
.L_19:
        /*004c*/ 	.word	0x00000000
        /*0050*/ 	.short	0x0002
        /*0052*/ 	.short	0x0010
        /*0054*/ 	.byte	0x00, 0xf4, 0x21, 0x00


	//----- nvinfo : EIATTR_KPARAM_INFO
	.align		4
.L_20:
        /*0058*/ 	.byte	0x04, 0x17
        /*005a*/ 	.short	(.L_22 - .L_21)
.L_21:
        /*005c*/ 	.word	0x00000000
        /*0060*/ 	.short	0x0001
        /*0062*/ 	.short	0x0008
        /*0064*/ 	.byte	0x00, 0xf4, 0x21, 0x00


	//----- nvinfo : EIATTR_KPARAM_INFO
	.align		4
.L_22:
        /*0068*/ 	.byte	0x04, 0x17
        /*006a*/ 	.short	(.L_24 - .L_23)
.L_23:
        /*006c*/ 	.word	0x00000000
        /*0070*/ 	.short	0x0000
        /*0072*/ 	.short	0x0000
        /*0074*/ 	.byte	0x00, 0xf4, 0x21, 0x00


	//----- nvinfo : EIATTR_SPARSE_MMA_MASK
	.align		4
.L_24:
        /*0078*/ 	.byte	0x03, 0x50
        /*007a*/ 	.short	0x0000


	//----- nvinfo : EIATTR_MAXREG_COUNT
	.align		4
        /*007c*/ 	.byte	0x03, 0x1b
        /*007e*/ 	.short	0x00ff


	//----- nvinfo : EIATTR_EXIT_INSTR_OFFSETS
	.align		4
        /*0080*/ 	.byte	0x04, 0x1c
        /*0082*/ 	.short	(.L_26 - .L_25)


	//   ....[0]....
.L_25:
        /*0084*/ 	.word	0x00000ad0


	//----- nvinfo : EIATTR_REQNTID
	.align		4
.L_26:
        /*0088*/ 	.byte	0x04, 0x10
        /*008a*/ 	.short	(.L_28 - .L_27)
.L_27:
        /*008c*/ 	.word	0x00000080
        /*0090*/ 	.word	0x00000001
        /*0094*/ 	.word	0x00000001


	//----- nvinfo : EIATTR_CBANK_PARAM_SIZE
	.align		4
.L_28:
        /*0098*/ 	.byte	0x03, 0x19
        /*009a*/ 	.short	0x0034


	//----- nvinfo : EIATTR_PARAM_CBANK
	.align		4
        /*009c*/ 	.byte	0x04, 0x0a
        /*009e*/ 	.short	(.L_30 - .L_29)
	.align		4
.L_29:
        /*00a0*/ 	.word	index@(.nv.constant0.triton_poi_fused_native_group_norm_relu_9)
        /*00a4*/ 	.short	0x0210
        /*00a6*/ 	.short	0x0034


	//----- nvinfo : EIATTR_SW_WAR
	.align		4
.L_30:
        /*00a8*/ 	.byte	0x04, 0x36
        /*00aa*/ 	.short	(.L_32 - .L_31)
.L_31:
        /*00ac*/ 	.word	0x00000008
.L_32:


//--------------------- .nv.callgraph             --------------------------
	.section	.nv.callgraph,"",@"SHT_CUDA_CALLGRAPH"
	.align	4
	.sectionentsize	8
	.align		4
        /*0000*/ 	.word	0x00000000
	.align		4
        /*0004*/ 	.word	0xffffffff
	.align		4
        /*0008*/ 	.word	0x00000000
	.align		4
        /*000c*/ 	.word	0xfffffffe
	.align		4
        /*0010*/ 	.word	0x00000000
	.align		4
        /*0014*/ 	.word	0xfffffffd
	.align		4
        /*0018*/ 	.word	0x00000000
	.align		4
        /*001c*/ 	.word	0xfffffffc


//--------------------- .nv.constant4             --------------------------
	.section	.nv.constant4,"a",@progbits
	.align	8
	.align		8
.nv.constant4:
        /*0000*/ 	.dword	_$_str


//--------------------- .text.triton_poi_fused_native_group_norm_relu_9 --------------------------
	.section	.text.triton_poi_fused_native_group_norm_relu_9,"ax",@progbits
	.align	128
        .global         triton_poi_fused_native_group_norm_relu_9
        .type           triton_poi_fused_native_group_norm_relu_9,@function
        .size           triton_poi_fused_native_group_norm_relu_9,(.L_x_1 - triton_poi_fused_native_group_norm_relu_9)
        .other          triton_poi_fused_native_group_norm_relu_9,@"STO_CUDA_ENTRY STV_DEFAULT"
triton_poi_fused_native_group_norm_relu_9:
.text.triton_poi_fused_native_group_norm_relu_9:
[----:B------:R-:W-:Y:S01]  /*0000*/  LDC R1, c[0x0][0x28] ;  /* 0x00000a00ff017b82 */ /* 0x000fe20000000800 */
[----:B------:R-:W1:Y:S01]  /*0010*/  S2R R0, SR_TID.X ;  /* 0x0000000000007919 */ /* 0x000e620000002100 */
[----:B------:R-:W-:Y:S01]  /*0020*/  ULDC.64 UR4, c[0x0][0x208] ;  /* 0x0000820000047ab9 */ /* 0x000fe20000000a00 */
[----:B------:R-:W2:Y:S01]  /*0030*/  S2R R3, SR_CTAID.X ;  /* 0x0000000000037919 */ /* 0x000ea20000002500 */
[----:B-1----:R-:W-:Y:S01]  /*0040*/  IMAD.SHL.U32 R0, R0, 0x4, RZ ;  /* 0x0000000400007824 */ /* 0x002fe200078e00ff */
[----:B--2---:R-:W-:-:S04]  /*0050*/  SHF.R.S32.HI R25, RZ, 0x15, R3 ;  /* 0x00000015ff197819 */ /* 0x004fc80000011403 */
[----:B------:R-:W-:Y:S02]  /*0060*/  LOP3.LUT R0, R0, 0x1fc, RZ, 0xc0, !PT ;  /* 0x000001fc00007812 */ /* 0x000fe400078ec0ff */
[----:B------:R-:W-:-:S03]  /*0070*/  SGXT R25, R25, 0x1 ;  /* 0x000000011919781a */ /* 0x000fc60000000200 */
[----:B------:R-:W-:-:S04]  /*0080*/  IMAD R0, R3, 0x400, R0 ;  /* 0x0000040003007824 */ /* 0x000fc800078e0200 */
[----:B------:R-:W-:Y:S01]  /*0090*/  VIADD R4, R0, 0x2 ;  /* 0x0000000200047836 */ /* 0x000fe20000000000 */
[----:B------:R-:W-:Y:S02]  /*00a0*/  IADD3 R2, R0, 0x1, RZ ;  /* 0x0000000100027810 */ /* 0x000fe40007ffe0ff */
[C---:B------:R-:W-:Y:S02]  /*00b0*/  LEA.HI R3, R25.reuse, R0, RZ, 0x7 ;  /* 0x0000000019037211 */ /* 0x040fe400078f38ff */
[C---:B------:R-:W-:Y:S02]  /*00c0*/  LEA.HI R6, R25.reuse, R4, RZ, 0x7 ;  /* 0x0000000419067211 */ /* 0x040fe400078f38ff */
[----:B------:R-:W-:Y:S02]  /*00d0*/  LEA.HI R5, R25, R2, RZ, 0x7 ;  /* 0x0000000219057211 */ /* 0x000fe400078f38ff */
[----:B------:R-:W-:Y:S02]  /*00e0*/  LOP3.LUT R3, R3, 0xffffff80, RZ, 0xc0, !PT ;  /* 0xffffff8003037812 */ /* 0x000fe400078ec0ff */
[----:B------:R-:W-:-:S02]  /*00f0*/  LOP3.LUT R7, R6, 0xff80, RZ, 0xc0, !PT ;  /* 0x0000ff8006077812 */ /* 0x000fc400078ec0ff */
[----:B------:R-:W-:Y:S01]  /*0100*/  LOP3.LUT R5, R5, 0xff80, RZ, 0xc0, !PT ;  /* 0x0000ff8005057812 */ /* 0x000fe200078ec0ff */
[----:B------:R-:W-:Y:S01]  /*0110*/  IMAD.IADD R12, R0, 0x1, -R3 ;  /* 0x00000001000c7824 */ /* 0x000fe200078e0a03 */
[----:B------:R-:W-:Y:S01]  /*0120*/  LEA.HI R18, R25, R0, RZ, 0x13 ;  /* 0x0000000019127211 */ /* 0x000fe200078f98ff */
[----:B------:R-:W-:Y:S01]  /*0130*/  IMAD.IADD R7, R4, 0x1, -R7 ;  /* 0x0000000104077824 */ /* 0x000fe200078e0a07 */
[----:B------:R-:W-:Y:S02]  /*0140*/  IADD3 R5, R2, -R5, RZ ;  /* 0x8000000502057210 */ /* 0x000fe40007ffe0ff */
[----:B------:R-:W-:Y:S02]  /*0150*/  PRMT R2, R12, 0x8880, RZ ;  /* 0x000088800c027816 */ /* 0x000fe400000000ff */
[----:B------:R-:W-:Y:S02]  /*0160*/  PRMT R3, R5, 0x8880, RZ ;  /* 0x0000888005037816 */ /* 0x000fe400000000ff */
[----:B------:R-:W-:-:S02]  /*0170*/  PRMT R6, R7, 0x8880, RZ ;  /* 0x0000888007067816 */ /* 0x000fc400000000ff */
[----:B------:R-:W-:Y:S02]  /*0180*/  PRMT R2, R2, 0x7710, RZ ;  /* 0x0000771002027816 */ /* 0x000fe400000000ff */
[----:B------:R-:W-:Y:S02]  /*0190*/  PRMT R3, R3, 0x7710, RZ ;  /* 0x0000771003037816 */ /* 0x000fe400000000ff */
[----:B------:R-:W-:Y:S02]  /*01a0*/  PRMT R6, R6, 0x7710, RZ ;  /* 0x0000771006067816 */ /* 0x000fe400000000ff */
[----:B------:R-:W-:Y:S02]  /*01b0*/  SHF.R.U32.HI R2, RZ, 0xa, R2 ;  /* 0x0000000aff027819 */ /* 0x000fe40000011602 */
[----:B------:R-:W-:Y:S02]  /*01c0*/  SHF.R.U32.HI R4, RZ, 0xa, R3 ;  /* 0x0000000aff047819 */ /* 0x000fe40000011603 */
[----:B------:R-:W-:-:S02]  /*01d0*/  SHF.R.U32.HI R6, RZ, 0xa, R6 ;  /* 0x0000000aff067819 */ /* 0x000fc40000011606 */
[----:B------:R-:W-:Y:S02]  /*01e0*/  LOP3.LUT R3, R2, 0x1f, RZ, 0xc0, !PT ;  /* 0x0000001f02037812 */ /* 0x000fe400078ec0ff */
[----:B------:R-:W-:Y:S02]  /*01f0*/  LOP3.LUT R2, R4, 0x1f, RZ, 0xc0, !PT ;  /* 0x0000001f04027812 */ /* 0x000fe400078ec0ff */
[----:B------:R-:W-:Y:S01]  /*0200*/  LOP3.LUT R6, R6, 0x1f, RZ, 0xc0, !PT ;  /* 0x0000001f06067812 */ /* 0x000fe200078ec0ff */
[----:B------:R-:W-:Y:S01]  /*0210*/  IMAD.IADD R4, R12, 0x1, R3 ;  /* 0x000000010c047824 */ /* 0x000fe200078e0203 */
[----:B------:R-:W-:Y:S02]  /*0220*/  IADD3 R5, R5, R2, RZ ;  /* 0x0000000205057210 */ /* 0x000fe40007ffe0ff */
[----:B------:R-:W1:Y:S01]  /*0230*/  LDC.64 R2, c[0x0][0x218] ;  /* 0x00008600ff027b82 */ /* 0x000e620000000a00 */
[----:B------:R-:W-:Y:S01]  /*0240*/  IMAD.IADD R8, R7, 0x1, R6 ;  /* 0x0000000107087824 */ /* 0x000fe200078e0206 */
[----:B------:R-:W-:-:S02]  /*0250*/  PRMT R4, R4, 0x8880, RZ ;  /* 0x0000888004047816 */ /* 0x000fc400000000ff */
[----:B------:R-:W-:Y:S02]  /*0260*/  PRMT R5, R5, 0x8880, RZ ;  /* 0x0000888005057816 */ /* 0x000fe400000000ff */
[----:B------:R-:W-:Y:S02]  /*0270*/  SHF.R.S32.HI R4, RZ, 0x5, R4 ;  /* 0x00000005ff047819 */ /* 0x000fe40000011404 */
[----:B------:R-:W2:Y:S01]  /*0280*/  LDC.64 R6, c[0x0][0x210] ;  /* 0x00008400ff067b82 */ /* 0x000ea20000000a00 */
[----:B------:R-:W-:Y:S02]  /*0290*/  SHF.R.S32.HI R5, RZ, 0x5, R5 ;  /* 0x00000005ff057819 */ /* 0x000fe40000011405 */
[----:B------:R-:W-:Y:S02]  /*02a0*/  PRMT R29, R4, 0x9910, RZ ;  /* 0x00009910041d7816 */ /* 0x000fe400000000ff */
[----:B------:R-:W-:Y:S02]  /*02b0*/  SHF.R.S32.HI R14, RZ, 0x13, R18 ;  /* 0x00000013ff0e7819 */ /* 0x000fe40000011412 */
[----:B------:R-:W-:-:S02]  /*02c0*/  PRMT R24, R5, 0x9910, RZ ;  /* 0x0000991005187816 */ /* 0x000fc400000000ff */
[----:B------:R-:W-:Y:S02]  /*02d0*/  LEA R19, R14, R29, 0x2 ;  /* 0x0000001d0e137211 */ /* 0x000fe400078e10ff */
[----:B------:R-:W-:Y:S01]  /*02e0*/  PRMT R8, R8, 0x8880, RZ ;  /* 0x0000888008087816 */ /* 0x000fe200000000ff */
[----:B------:R-:W-:-:S03]  /*02f0*/  IMAD R27, R14, 0x4, R24 ;  /* 0x000000040e1b7824 */ /* 0x000fc600078e0218 */
[----:B------:R-:W-:Y:S01]  /*0300*/  SHF.R.S32.HI R8, RZ, 0x5, R8 ;  /* 0x00000005ff087819 */ /* 0x000fe20000011408 */
[----:B-1----:R-:W-:-:S03]  /*0310*/  IMAD.WIDE R20, R19, 0x4, R2 ;  /* 0x0000000413147825 */ /* 0x002fc600078e0202 */
[----:B------:R-:W-:Y:S01]  /*0320*/  PRMT R13, R8, 0x9910, RZ ;  /* 0x00009910080d7816 */ /* 0x000fe200000000ff */
[----:B------:R-:W-:Y:S02]  /*0330*/  IMAD.WIDE R22, R27, 0x4, R2 ;  /* 0x000000041b167825 */ /* 0x000fe400078e0202 */
[----:B------:R-:W3:Y:S01]  /*0340*/  LDG.E.EL R21, desc[UR4][R20.64] ;  /* 0x0000000414157981 */ /* 0x000ee2000c2e1900 */
[----:B------:R-:W-:Y:S01]  /*0350*/  LEA R15, R14, R13, 0x2 ;  /* 0x0000000d0e0f7211 */ /* 0x000fe200078e10ff */
[C---:B--2---:R-:W-:Y:S02]  /*0360*/  IMAD.WIDE R6, R0.reuse, 0x4, R6 ;  /* 0x0000000400067825 */ /* 0x044fe400078e0206 */
[----:B------:R-:W2:Y:S02]  /*0370*/  LDG.E.EL R16, desc[UR4][R22.64] ;  /* 0x0000000416107981 */ /* 0x000ea4000c2e1900 */
[----:B------:R-:W-:Y:S02]  /*0380*/  VIADD R26, R0, 0x3 ;  /* 0x00000003001a7836 */ /* 0x000fe40000000000 */
[----:B------:R-:W3:Y:S01]  /*0390*/  LDG.E.128 R8, desc[UR4][R6.64] ;  /* 0x0000000406087981 */ /* 0x000ee2000c1e1d00 */
[----:B------:R-:W-:-:S02]  /*03a0*/  IMAD.WIDE R4, R15, 0x4, R2 ;  /* 0x000000040f047825 */ /* 0x000fc400078e0202 */
[----:B------:R-:W-:-:S03]  /*03b0*/  LEA.HI R25, R25, R26, RZ, 0x7 ;  /* 0x0000001a19197211 */ /* 0x000fc600078f38ff */
[----:B------:R1:W4:Y:S01]  /*03c0*/  LDG.E.EL R17, desc[UR4][R4.64] ;  /* 0x0000000404117981 */ /* 0x000322000c2e1900 */
[----:B------:R-:W-:-:S04]  /*03d0*/  LOP3.LUT R25, R25, 0xff80, RZ, 0xc0, !PT ;  /* 0x0000ff8019197812 */ /* 0x000fc800078ec0ff */
[----:B------:R-:W-:-:S04]  /*03e0*/  IADD3 R25, R26, -R25, RZ ;  /* 0x800000191a197210 */ /* 0x000fc80007ffe0ff */
[----:B------:R-:W-:-:S04]  /*03f0*/  PRMT R26, R25, 0x8880, RZ ;  /* 0x00008880191a7816 */ /* 0x000fc800000000ff */
[----:B------:R-:W-:-:S04]  /*0400*/  PRMT R26, R26, 0x7710, RZ ;  /* 0x000077101a1a7816 */ /* 0x000fc800000000ff */
[----:B------:R-:W-:-:S04]  /*0410*/  SHF.R.U32.HI R26, RZ, 0xa, R26 ;  /* 0x0000000aff1a7819 */ /* 0x000fc8000001161a */
[----:B------:R-:W-:Y:S02]  /*0420*/  LOP3.LUT R26, R26, 0x1f, RZ, 0xc0, !PT ;  /* 0x0000001f1a1a7812 */ /* 0x000fe400078ec0ff */
[----:B-1----:R-:W-:-:S03]  /*0430*/  IADD3 R4, R18, 0x200, RZ ;  /* 0x0000020012047810 */ /* 0x002fc60007ffe0ff */
[----:B------:R-:W-:Y:S01]  /*0440*/  IMAD.IADD R26, R25, 0x1, R26 ;  /* 0x00000001191a7824 */ /* 0x000fe200078e021a */
[----:B------:R-:W-:-:S04]  /*0450*/  SHF.R.S32.HI R4, RZ, 0x13, R4 ;  /* 0x00000013ff047819 */ /* 0x000fc80000011404 */
[----:B------:R-:W-:Y:S01]  /*0460*/  PRMT R5, R26, 0x8880, RZ ;  /* 0x000088801a057816 */ /* 0x000fe200000000ff */
[----:B------:R-:W-:-:S03]  /*0470*/  IMAD R24, R4, 0x4, R24 ;  /* 0x0000000404187824 */ /* 0x000fc600078e0218 */
[----:B------:R-:W-:Y:S01]  /*0480*/  SHF.R.S32.HI R5, RZ, 0x5, R5 ;  /* 0x00000005ff057819 */ /* 0x000fe20000011405 */
[C---:B------:R-:W-:Y:S01]  /*0490*/  IMAD R23, R4.reuse, 0x4, R29 ;  /* 0x0000000404177824 */ /* 0x040fe200078e021d */
[----:B------:R-:W-:Y:S01]  /*04a0*/  LEA R22, R4, R13, 0x2 ;  /* 0x0000000d04167211 */ /* 0x000fe200078e10ff */
[----:B------:R-:W-:Y:S01]  /*04b0*/  IMAD.WIDE R28, R24, 0x4, R2 ;  /* 0x00000004181c7825 */ /* 0x000fe200078e0202 */
[----:B------:R-:W-:-:S04]  /*04c0*/  PRMT R25, R5, 0x9910, RZ ;  /* 0x0000991005197816 */ /* 0x000fc800000000ff */
[----:B------:R-:W-:Y:S02]  /*04d0*/  LEA R5, R14, R25, 0x2 ;  /* 0x000000190e057211 */ /* 0x000fe400078e10ff */
[----:B------:R1:W5:Y:S02]  /*04e0*/  LDG.E.EL R14, desc[UR4][R28.64] ;  /* 0x000000041c0e7981 */ /* 0x000364000c2e1900 */
[----:B-1----:R-:W-:-:S05]  /*04f0*/  IMAD.WIDE R28, R22, 0x4, R2 ;  /* 0x00000004161c7825 */ /* 0x002fca00078e0202 */
[----:B------:R1:W4:Y:S02]  /*0500*/  LDG.E.EL R13, desc[UR4][R28.64] ;  /* 0x000000041c0d7981 */ /* 0x000324000c2e1900 */
[----:B-1----:R-:W1:Y:S01]  /*0510*/  LDC.64 R28, c[0x0][0x220] ;  /* 0x00008800ff1c7b82 */ /* 0x002e620000000a00 */
[----:B------:R-:W-:Y:S02]  /*0520*/  IMAD R25, R4, 0x4, R25 ;  /* 0x0000000404197824 */ /* 0x000fe400078e0219 */
[----:B------:R-:W-:-:S04]  /*0530*/  IMAD.WIDE R32, R23, 0x4, R2 ;  /* 0x0000000417207825 */ /* 0x000fc800078e0202 */
[--C-:B------:R-:W-:Y:S01]  /*0540*/  IMAD.WIDE R30, R5, 0x4, R2.reuse ;  /* 0x00000004051e7825 */ /* 0x100fe200078e0202 */
[----:B------:R-:W5:Y:S03]  /*0550*/  LDG.E.EL R20, desc[UR4][R32.64] ;  /* 0x0000000420147981 */ /* 0x000f66000c2e1900 */
[----:B------:R-:W-:Y:S01]  /*0560*/  IMAD.WIDE R2, R25, 0x4, R2 ;  /* 0x0000000419027825 */ /* 0x000fe200078e0202 */
[----:B------:R-:W5:Y:S05]  /*0570*/  LDG.E.EL R18, desc[UR4][R30.64] ;  /* 0x000000041e127981 */ /* 0x000f6a000c2e1900 */
[----:B------:R3:W5:Y:S01]  /*0580*/  LDG.E.EL R2, desc[UR4][R2.64] ;  /* 0x0000000402027981 */ /* 0x000762000c2e1900 */
[----:B-1----:R-:W-:-:S04]  /*0590*/  IMAD.WIDE R26, R27, 0x4, R28 ;  /* 0x000000041b1a7825 */ /* 0x002fc800078e021c */
[----:B------:R-:W-:-:S04]  /*05a0*/  IMAD.WIDE R4, R5, 0x4, R28 ;  /* 0x0000000405047825 */ /* 0x000fc800078e021c */
[----:B---3--:R-:W-:Y:S01]  /*05b0*/  FADD R3, R8, -R21 ;  /* 0x8000001508037221 */ /* 0x008fe20000000000 */
[----:B--2---:R-:W-:Y:S01]  /*05c0*/  FADD R16, R9, -R16 ;  /* 0x8000001009107221 */ /* 0x004fe20000000000 */
[--C-:B------:R-:W-:Y:S01]  /*05d0*/  IMAD.WIDE R8, R19, 0x4, R28.reuse ;  /* 0x0000000413087825 */ /* 0x100fe200078e021c */
[----:B------:R-:W2:Y:S04]  /*05e0*/  LDG.E.EL R21, desc[UR4][R26.64] ;  /* 0x000000041a157981 */ /* 0x000ea8000c2e1900 */
[----:B------:R1:W3:Y:S02]  /*05f0*/  LDG.E.EL R19, desc[UR4][R8.64] ;  /* 0x0000000408137981 */ /* 0x0002e4000c2e1900 */
[----:B-1----:R-:W-:-:S05]  /*0600*/  IMAD.WIDE R8, R15, 0x4, R28 ;  /* 0x000000040f087825 */ /* 0x002fca00078e021c */
[----:B------:R1:W3:Y:S01]  /*0610*/  LDG.E.EL R15, desc[UR4][R8.64] ;  /* 0x00000004080f7981 */ /* 0x0002e2000c2e1900 */
[----:B------:R-:W-:-:S03]  /*0620*/  IMAD.WIDE R26, R23, 0x4, R28 ;  /* 0x00000004171a7825 */ /* 0x000fc600078e021c */
[----:B------:R-:W3:Y:S04]  /*0630*/  LDG.E.EL R23, desc[UR4][R4.64] ;  /* 0x0000000404177981 */ /* 0x000ee8000c2e1900 */
[----:B------:R-:W3:Y:S01]  /*0640*/  LDG.E.EL R27, desc[UR4][R26.64] ;  /* 0x000000041a1b7981 */ /* 0x000ee2000c2e1900 */
[----:B-1----:R-:W-:-:S03]  /*0650*/  IMAD.WIDE R8, R24, 0x4, R28 ;  /* 0x0000000418087825 */ /* 0x002fc600078e021c */
[----:B------:R-:W3:Y:S04]  /*0660*/  LDG.E.128 R4, desc[UR4][R6.64+0x800] ;  /* 0x0008000406047981 */ /* 0x000ee8000c1e1d00 */
[----:B------:R1:W3:Y:S02]  /*0670*/  LDG.E.EL R24, desc[UR4][R8.64] ;  /* 0x0000000408187981 */ /* 0x0002e4000c2e1900 */
[----:B-1----:R-:W-:-:S04]  /*0680*/  IMAD.WIDE R8, R22, 0x4, R28 ;  /* 0x0000000416087825 */ /* 0x002fc800078e021c */
[----:B------:R-:W-:Y:S02]  /*0690*/  IMAD.WIDE R28, R25, 0x4, R28 ;  /* 0x00000004191c7825 */ /* 0x000fe400078e021c */
[----:B------:R1:W3:Y:S04]  /*06a0*/  LDG.E.EL R25, desc[UR4][R8.64] ;  /* 0x0000000408197981 */ /* 0x0002e8000c2e1900 */
[----:B0-----:R0:W3:Y:S01]  /*06b0*/  LDG.E.EL R26, desc[UR4][R28.64] ;  /* 0x000000041c1a7981 */ /* 0x0010e2000c2e1900 */
[----:B-1----:R-:W1:Y:S08]  /*06c0*/  LDC.64 R8, c[0x0][0x228] ;  /* 0x00008a00ff087b82 */ /* 0x002e700000000a00 */
[----:B0-----:R-:W0:Y:S01]  /*06d0*/  LDC.64 R28, c[0x0][0x230] ;  /* 0x00008c00ff1c7b82 */ /* 0x001e220000000a00 */
[----:B----4-:R-:W-:Y:S01]  /*06e0*/  FADD R17, R10, -R17 ;  /* 0x800000110a117221 */ /* 0x010fe20000000000 */
[----:B------:R-:W-:Y:S01]  /*06f0*/  HFMA2.MMA R10, -RZ, RZ, 0.4375, 0 ;  /* 0x37000000ff0a7435 */ /* 0x000fe200000001ff */
[----:B-1----:R-:W-:-:S04]  /*0700*/  IMAD.WIDE R8, R12, 0x4, R8 ;  /* 0x000000040c087825 */ /* 0x002fc800078e0208 */
[----:B-----5:R-:W-:-:S05]  /*0710*/  FADD R18, R11, -R18 ;  /* 0x800000120b127221 */ /* 0x020fca0000000000 */
[-C--:B--2---:R-:W-:Y:S01]  /*0720*/  FFMA R21, R21, R10.reuse, 9.9999997473787516356e-06 ;  /* 0x3727c5ac15157423 */ /* 0x084fe2000000000a */
[-C--:B---3--:R-:W-:Y:S01]  /*0730*/  FFMA R19, R19, R10.reuse, 9.9999997473787516356e-06 ;  /* 0x3727c5ac13137423 */ /* 0x088fe2000000000a */
[-C--:B------:R-:W-:Y:S01]  /*0740*/  FFMA R22, R15, R10.reuse, 9.9999997473787516356e-06 ;  /* 0x3727c5ac0f167423 */ /* 0x080fe2000000000a */
[----:B------:R-:W-:Y:S01]  /*0750*/  FFMA R23, R23, R10, 9.9999997473787516356e-06 ;  /* 0x3727c5ac17177423 */ /* 0x000fe2000000000a */
[----:B------:R-:W-:Y:S01]  /*0760*/  FADD R6, R6, -R13 ;  /* 0x8000000d06067221 */ /* 0x000fe20000000000 */
[----:B0-----:R-:W-:-:S04]  /*0770*/  IMAD.WIDE R12, R12, 0x4, R28 ;  /* 0x000000040c0c7825 */ /* 0x001fc800078e021c */
[----:B------:R-:W-:Y:S01]  /*0780*/  FADD R4, R4, -R20 ;  /* 0x8000001404047221 */ /* 0x000fe20000000000 */
[----:B------:R-:W-:Y:S01]  /*0790*/  FADD R5, R5, -R14 ;  /* 0x8000000e05057221 */ /* 0x000fe20000000000 */
[-C--:B------:R-:W-:Y:S01]  /*07a0*/  FFMA R20, R27, R10.reuse, 9.9999997473787516356e-06 ;  /* 0x3727c5ac1b147423 */ /* 0x080fe2000000000a */
[-C--:B------:R-:W-:Y:S01]  /*07b0*/  FFMA R24, R24, R10.reuse, 9.9999997473787516356e-06 ;  /* 0x3727c5ac18187423 */ /* 0x080fe2000000000a */
[----:B------:R-:W2:Y:S01]  /*07c0*/  LDG.E.EL.128 R12, desc[UR4][R12.64] ;  /* 0x000000040c0c7981 */ /* 0x000ea2000c2e1d00 */
[-C--:B------:R-:W-:Y:S01]  /*07d0*/  FFMA R25, R25, R10.reuse, 9.9999997473787516356e-06 ;  /* 0x3727c5ac19197423 */ /* 0x080fe2000000000a */
[----:B------:R-:W-:Y:S02]  /*07e0*/  FFMA R26, R26, R10, 9.9999997473787516356e-06 ;  /* 0x3727c5ac1a1a7423 */ /* 0x000fe4000000000a */
[----:B------:R-:W2:Y:S01]  /*07f0*/  LDG.E.EL.128 R8, desc[UR4][R8.64] ;  /* 0x0000000408087981 */ /* 0x000ea2000c2e1d00 */
[----:B------:R-:W0:Y:S01]  /*0800*/  MUFU.RSQ R28, R19 ;  /* 0x00000013001c7308 */ /* 0x000e220000001400 */
[----:B------:R-:W-:-:S07]  /*0810*/  FADD R7, R7, -R2 ;  /* 0x8000000207077221 */ /* 0x000fce0000000000 */
[----:B------:R-:W-:Y:S08]  /*0820*/  MUFU.RSQ R27, R20 ;  /* 0x00000014001b7308 */ /* 0x000ff00000001400 */
[----:B------:R-:W1:Y:S01]  /*0830*/  MUFU.RSQ R21, R21 ;  /* 0x0000001500157308 */ /* 0x000e620000001400 */
[----:B0-----:R-:W-:Y:S02]  /*0840*/  FMUL R29, R28, R3 ;  /* 0x000000031c1d7220 */ /* 0x001fe40000400000 */
[----:B------:R-:W0:Y:S05]  /*0850*/  LDC.64 R2, c[0x0][0x238] ;  /* 0x00008e00ff027b82 */ /* 0x000e2a0000000a00 */
[----:B------:R-:W3:Y:S08]  /*0860*/  MUFU.RSQ R22, R22 ;  /* 0x0000001600167308 */ /* 0x000ef00000001400 */
[----:B------:R-:W4:Y:S08]  /*0870*/  MUFU.RSQ R23, R23 ;  /* 0x0000001700177308 */ /* 0x000f300000001400 */
[----:B------:R-:W5:Y:S08]  /*0880*/  MUFU.RSQ R24, R24 ;  /* 0x0000001800187308 */ /* 0x000f700000001400 */
[----:B------:R-:W5:Y:S08]  /*0890*/  MUFU.RSQ R25, R25 ;  /* 0x0000001900197308 */ /* 0x000f700000001400 */
[----:B------:R-:W0:Y:S01]  /*08a0*/  MUFU.RSQ R26, R26 ;  /* 0x0000001a001a7308 */ /* 0x000e220000001400 */
[----:B-1----:R-:W-:Y:S01]  /*08b0*/  FMUL R16, R21, R16 ;  /* 0x0000001015107220 */ /* 0x002fe20000400000 */
[----:B---3--:R-:W-:Y:S01]  /*08c0*/  FMUL R17, R22, R17 ;  /* 0x0000001116117220 */ /* 0x008fe20000400000 */
[----:B----4-:R-:W-:Y:S01]  /*08d0*/  FMUL R18, R23, R18 ;  /* 0x0000001217127220 */ /* 0x010fe20000400000 */
[----:B------:R-:W-:Y:S01]  /*08e0*/  FMUL R27, R27, R4 ;  /* 0x000000041b1b7220 */ /* 0x000fe20000400000 */
[----:B-----5:R-:W-:Y:S01]  /*08f0*/  FMUL R20, R24, R5 ;  /* 0x0000000518147220 */ /* 0x020fe20000400000 */
[----:B------:R-:W-:Y:S01]  /*0900*/  FMUL R5, R25, R6 ;  /* 0x0000000619057220 */ /* 0x000fe20000400000 */
[----:B0-----:R-:W-:Y:S01]  /*0910*/  FMUL R4, R26, R7 ;  /* 0x000000071a047220 */ /* 0x001fe20000400000 */
[----:B------:R-:W-:-:S04]  /*0920*/  IMAD.WIDE R2, R0, 0x4, R2 ;  /* 0x0000000400027825 */ /* 0x000fc800078e0202 */
[----:B--2---:R-:W-:Y:S01]  /*0930*/  FFMA R29, R8, R29, R12 ;  /* 0x0000001d081d7223 */ /* 0x004fe2000000000c */
[----:B------:R-:W-:Y:S01]  /*0940*/  FFMA R16, R9, R16, R13 ;  /* 0x0000001009107223 */ /* 0x000fe2000000000d */
[----:B------:R-:W-:Y:S01]  /*0950*/  FFMA R17, R10, R17, R14 ;  /* 0x000000110a117223 */ /* 0x000fe2000000000e */
[----:B------:R-:W-:Y:S01]  /*0960*/  FFMA R18, R11, R18, R15 ;  /* 0x000000120b127223 */ /* 0x000fe2000000000f */
[----:B------:R-:W-:Y:S01]  /*0970*/  FFMA R8, R8, R27, R12 ;  /* 0x0000001b08087223 */ /* 0x000fe2000000000c */
[----:B------:R-:W-:Y:S01]  /*0980*/  FFMA R9, R9, R20, R13 ;  /* 0x0000001409097223 */ /* 0x000fe2000000000d */
[----:B------:R-:W-:Y:S01]  /*0990*/  FFMA R10, R10, R5, R14 ;  /* 0x000000050a0a7223 */ /* 0x000fe2000000000e */
[----:B------:R-:W-:Y:S01]  /*09a0*/  FFMA R11, R11, R4, R15 ;  /* 0x000000040b0b7223 */ /* 0x000fe2000000000f */
[----:B------:R-:W-:Y:S02]  /*09b0*/  FSETP.GEU.AND P6, PT, R29, RZ, PT ;  /* 0x000000ff1d00720b */ /* 0x000fe40003fce000 */
[----:B------:R-:W-:-:S02]  /*09c0*/  FSETP.GEU.AND P0, PT, R8, RZ, PT ;  /* 0x000000ff0800720b */ /* 0x000fc40003f0e000 */
[----:B------:R-:W-:Y:S02]  /*09d0*/  SEL R4, R29, RZ, P6 ;  /* 0x000000ff1d047207 */ /* 0x000fe40003000000 */
[----:B------:R-:W-:Y:S02]  /*09e0*/  FSETP.GEU.AND P1, PT, R18, RZ, PT ;  /* 0x000000ff1200720b */ /* 0x000fe40003f2e000 */
[----:B------:R-:W-:Y:S02]  /*09f0*/  FSETP.GEU.AND P2, PT, R17, RZ, PT ;  /* 0x000000ff1100720b */ /* 0x000fe40003f4e000 */
[----:B------:R-:W-:Y:S02]  /*0a00*/  FSETP.GEU.AND P3, PT, R16, RZ, PT ;  /* 0x000000ff1000720b */ /* 0x000fe40003f6e000 */
[----:B------:R-:W-:Y:S02]  /*0a10*/  FSETP.GEU.AND P4, PT, R10, RZ, PT ;  /* 0x000000ff0a00720b */ /* 0x000fe40003f8e000 */
[----:B------:R-:W-:-:S02]  /*0a20*/  FSETP.GEU.AND P5, PT, R9, RZ, PT ;  /* 0x000000ff0900720b */ /* 0x000fc40003fae000 */
[----:B------:R-:W-:Y:S02]  /*0a30*/  FSETP.GEU.AND P6, PT, R11, RZ, PT ;  /* 0x000000ff0b00720b */ /* 0x000fe40003fce000 */
[----:B------:R-:W-:Y:S02]  /*0a40*/  SEL R8, R8, RZ, P0 ;  /* 0x000000ff08087207 */ /* 0x000fe40000000000 */
[----:B------:R-:W-:Y:S02]  /*0a50*/  SEL R7, R18, RZ, P1 ;  /* 0x000000ff12077207 */ /* 0x000fe40000800000 */
[----:B------:R-:W-:Y:S02]  /*0a60*/  SEL R6, R17, RZ, P2 ;  /* 0x000000ff11067207 */ /* 0x000fe40001000000 */
[----:B------:R-:W-:Y:S02]  /*0a70*/  SEL R5, R16, RZ, P3 ;  /* 0x000000ff10057207 */ /* 0x000fe40001800000 */
[----:B------:R-:W-:-:S02]  /*0a80*/  SEL R10, R10, RZ, P4 ;  /* 0x000000ff0a0a7207 */ /* 0x000fc40002000000 */
[----:B------:R-:W-:Y:S02]  /*0a90*/  SEL R9, R9, RZ, P5 ;  /* 0x000000ff09097207 */ /* 0x000fe40002800000 */
[----:B------:R-:W-:Y:S01]  /*0aa0*/  SEL R11, R11, RZ, P6 ;  /* 0x000000ff0b0b7207 */ /* 0x000fe20003000000 */
[----:B------:R-:W-:Y:S04]  /*0ab0*/  STG.E.128 desc[UR4][R2.64], R4 ;  /* 0x0000000402007986 */ /* 0x000fe8000c101d04 */
[----:B------:R-:W-:Y:S01]  /*0ac0*/  STG.E.128 desc[UR4][R2.64+0x800], R8 ;  /* 0x0008000802007986 */ /* 0x000fe2000c101d04 */
[----:B------:R-:W-:Y:S05]  /*0ad0*/  EXIT ;  /* 0x000000000000794d */ /* 0x000fea0003800000 */
.L_x_0:
[----:B------:R-:W-:-:S00]  /*0ae0*/  BRA `(.L_x_0) ;  /* 0xfffffffc00fc7947 */ /* 0x000fc0000383ffff */
[----:B------:R-:W-:-:S00]  /*0af0*/  NOP ;  /* 0x0000000000007918 */ /* 0x000fc00000000000 */
        /* <DEDUP_REMOVED lines=8> */
.L_x_1:


//--------------------- .nv.global.init           --------------------------
	.section	.nv.global.init,"aw",@progbits
.nv.global.init:
	.type		_$_str,@object
	.size		_$_str,(.L_0 - _$_str)
_$_str:
        /*0000*/ 	.byte	0x5f, 0x5f, 0x43, 0x55, 0x44, 0x41, 0x5f, 0x46, 0x54, 0x5a, 0x00
.L_0:


//--------------------- .nv.constant0.triton_poi_fused_native_group_norm_relu_9 --------------------------
	.section	.nv.constant0.triton_poi_fused_native_group_norm_relu_9,"a",@progbits
	.sectionflags	@""
	.align	4
.nv.constant0.triton_poi_fused_native_group_norm_relu_9:
	.zero		580
